	.headerflags	@"EF_CUDA_TEXMODE_UNIFIED EF_CUDA_64BIT_ADDRESS EF_CUDA_ACCELERATORS EF_CUDA_SM90 EF_CUDA_VIRTUAL_SM(EF_CUDA_SM90)"
	.elftype	@"ET_EXEC"


//--------------------- .nv.info                  --------------------------
	.section	.nv.info,"",@"SHT_CUDA_INFO"
	.align	4


	//----- nvinfo : EIATTR_REGCOUNT
	.align		4
        /*0000*/ 	.byte	0x04, 0x2f
        /*0002*/ 	.short	(.L_2 - .L_1)
	.align		4
.L_1:
        /*0004*/ 	.word	index@(triton_per_fused_add_native_layer_norm_native_layer_norm_backward_32)
        /*0008*/ 	.word	0x00000020


	//----- nvinfo : EIATTR_MIN_STACK_SIZE
	.align		4
.L_2:
        /*000c*/ 	.byte	0x04, 0x12
        /*000e*/ 	.short	(.L_4 - .L_3)
	.align		4
.L_3:
        /*0010*/ 	.word	index@(triton_per_fused_add_native_layer_norm_native_layer_norm_backward_32)
        /*0014*/ 	.word	0x00000000


	//----- nvinfo : EIATTR_FRAME_SIZE
	.align		4
.L_4:
        /*0018*/ 	.byte	0x04, 0x11
        /*001a*/ 	.short	(.L_6 - .L_5)
	.align		4
.L_5:
        /*001c*/ 	.word	index@(triton_per_fused_add_native_layer_norm_native_layer_norm_backward_32)
        /*0020*/ 	.word	0x00000000


	//----- nvinfo : EIATTR_MIN_STACK_SIZE
	.align		4
.L_6:
        /*0024*/ 	.byte	0x04, 0x12
        /*0026*/ 	.short	(.L_8 - .L_7)
	.align		4
.L_7:
        /*0028*/ 	.word	index@(triton_per_fused_add_native_layer_norm_native_layer_norm_backward_32)
        /*002c*/ 	.word	0x00000000
.L_8:


//--------------------- .nv.info.triton_per_fused_add_native_layer_norm_native_layer_norm_backward_32 --------------------------
	.section	.nv.info.triton_per_fused_add_native_layer_norm_native_layer_norm_backward_32,"",@"SHT_CUDA_INFO"
	.sectionflags	@""
	.align	4


	//----- nvinfo : EIATTR_CUDA_API_VERSION
	.align		4
        /*0000*/ 	.byte	0x04, 0x37
        /*0002*/ 	.short	(.L_10 - .L_9)
.L_9:
        /*0004*/ 	.word	0x0000007c


	//----- nvinfo : EIATTR_KPARAM_INFO
	.align		4
.L_10:
        /*0008*/ 	.byte	0x04, 0x17
        /*000a*/ 	.short	(.L_12 - .L_11)
.L_11:
        /*000c*/ 	.word	0x00000000
        /*0010*/ 	.short	0x0009
        /*0012*/ 	.short	0x0044
        /*0014*/ 	.byte	0x00, 0xf0, 0x11, 0x00


	//----- nvinfo : EIATTR_KPARAM_INFO
	.align		4
.L_12:
        /*0018*/ 	.byte	0x04, 0x17
        /*001a*/ 	.short	(.L_14 - .L_13)
.L_13:
        /*001c*/ 	.word	0x00000000
        /*0020*/ 	.short	0x0008
        /*0022*/ 	.short	0x0040
        /*0024*/ 	.byte	0x00, 0xf0, 0x11, 0x00


	//----- nvinfo : EIATTR_KPARAM_INFO
	.align		4
.L_14:
        /*0028*/ 	.byte	0x04, 0x17
        /*002a*/ 	.short	(.L_16 - .L_15)
.L_15:
        /*002c*/ 	.word	0x00000000
        /*0030*/ 	.short	0x0007
        /*0032*/ 	.short	0x0038
        /*0034*/ 	.byte	0x00, 0xf4, 0x21, 0x00


	//----- nvinfo : EIATTR_KPARAM_INFO
	.align		4
.L_16:
        /*0038*/ 	.byte	0x04, 0x17
        /*003a*/ 	.short	(.L_18 - .L_17)
.L_17:
        /*003c*/ 	.word	0x00000000
        /*0040*/ 	.short	0x0006
        /*0042*/ 	.short	0x0030
        /*0044*/ 	.byte	0x00, 0xf4, 0x21, 0x00


	//----- nvinfo : EIATTR_KPARAM_INFO
	.align		4
.L_18:
        /*0048*/ 	.byte	0x04, 0x17
        /*004a*/ 	.short	(.L_20 - .L_19)
.L_19:
        /*004c*/ 	.word	0x00000000
        /*0050*/ 	.short	0x0005
        /*0052*/ 	.short	0x0028
        /*0054*/ 	.byte	0x00, 0xf4, 0x21, 0x00


	//----- nvinfo : EIATTR_KPARAM_INFO
	.align		4
.L_20:
        /*0058*/ 	.byte	0x04, 0x17
        /*005a*/ 	.short	(.L_22 - .L_21)
.L_21:
        /*005c*/ 	.word	0x00000000
        /*0060*/ 	.short	0x0004
        /*0062*/ 	.short	0x0020
        /*0064*/ 	.byte	0x00, 0xf4, 0x21, 0x00


	//----- nvinfo : EIATTR_KPARAM_INFO
	.align		4
.L_22:
        /*0068*/ 	.byte	0x04, 0x17
        /*006a*/ 	.short	(.L_24 - .L_23)
.L_23:
        /*006c*/ 	.word	0x00000000
        /*0070*/ 	.short	0x0003
        /*0072*/ 	.short	0x0018
        /*0074*/ 	.byte	0x00, 0xf4, 0x21, 0x00


	//----- nvinfo : EIATTR_KPARAM_INFO
	.align		4
.L_24:
        /*0078*/ 	.byte	0x04, 0x17
        /*007a*/ 	.short	(.L_26 - .L_25)
.L_25:
        /*007c*/ 	.word	0x00000000
        /*0080*/ 	.short	0x0002
        /*0082*/ 	.short	0x0010
        /*0084*/ 	.byte	0x00, 0xf4, 0x21, 0x00


	//----- nvinfo : EIATTR_KPARAM_INFO
	.align		4
.L_26:
        /*0088*/ 	.byte	0x04, 0x17
        /*008a*/ 	.short	(.L_28 - .L_27)
.L_27:
        /*008c*/ 	.word	0x00000000
        /*0090*/ 	.short	0x0001
        /*0092*/ 	.short	0x0008
        /*0094*/ 	.byte	0x00, 0xf4, 0x21, 0x00


	//----- nvinfo : EIATTR_KPARAM_INFO
	.align		4
.L_28:
        /*0098*/ 	.byte	0x04, 0x17
        /*009a*/ 	.short	(.L_30 - .L_29)
.L_29:
        /*009c*/ 	.word	0x00000000
        /*00a0*/ 	.short	0x0000
        /*00a2*/ 	.short	0x0000
        /*00a4*/ 	.byte	0x00, 0xf4, 0x21, 0x00


	//----- nvinfo : EIATTR_SPARSE_MMA_MASK
	.align		4
.L_30:
        /*00a8*/ 	.byte	0x03, 0x50
        /*00aa*/ 	.short	0x0000


	//----- nvinfo : EIATTR_MAXREG_COUNT
	.align		4
        /*00ac*/ 	.byte	0x03, 0x1b
        /*00ae*/ 	.short	0x00ff


	//----- nvinfo : EIATTR_COOP_GROUP_MASK_REGIDS
	.align		4
        /*00b0*/ 	.byte	0x04, 0x29
        /*00b2*/ 	.short	(.L_32 - .L_31)


	//   ....[0]....
.L_31:
        /*00b4*/ 	.word	0xffffffff


	//   ....[1]....
        /*00b8*/ 	.word	0xffffffff


	//   ....[2]....
        /*00bc*/ 	.word	0xffffffff


	//   ....[3]....
        /*00c0*/ 	.word	0xffffffff


	//   ....[4]....
        /*00c4*/ 	.word	0xffffffff


	//   ....[5]....
        /*00c8*/ 	.word	0xffffffff


	//   ....[6]....
        /*00cc*/ 	.word	0xffffffff


	//   ....[7]....
        /*00d0*/ 	.word	0xffffffff


	//   ....[8]....
        /*00d4*/ 	.word	0xffffffff


	//   ....[9]....
        /*00d8*/ 	.word	0xffffffff


	//   ....[10]....
        /*00dc*/ 	.word	0xffffffff


	//   ....[11]....
        /*00e0*/ 	.word	0xffffffff


	//   ....[12]....
        /*00e4*/ 	.word	0xffffffff


	//   ....[13]....
        /*00e8*/ 	.word	0xffffffff


	//----- nvinfo : EIATTR_COOP_GROUP_INSTR_OFFSETS
	.align		4
.L_32:
        /*00ec*/ 	.byte	0x04, 0x28
        /*00ee*/ 	.short	(.L_34 - .L_33)


	//   ....[0]....
.L_33:
        /*00f0*/ 	.word	0x000003a0


	//   ....[1]....
        /*00f4*/ 	.word	0x000003e0


	//   ....[2]....
        /*00f8*/ 	.word	0x00000410


	//   ....[3]....
        /*00fc*/ 	.word	0x00000430


	//   ....[4]....
        /*0100*/ 	.word	0x00000460


	//   ....[5]....
        /*0104*/ 	.word	0x000004e0


	//   ....[6]....
        /*0108*/ 	.word	0x00000510


	//   ....[7]....
        /*010c*/ 	.word	0x00000610


	//   ....[8]....
        /*0110*/ 	.word	0x00000630


	//   ....[9]....
        /*0114*/ 	.word	0x00000650


	//   ....[10]....
        /*0118*/ 	.word	0x00000670


	//   ....[11]....
        /*011c*/ 	.word	0x00000690


	//   ....[12]....
        /*0120*/ 	.word	0x000006f0


	//   ....[13]....
        /*0124*/ 	.word	0x00000710


	//----- nvinfo : EIATTR_EXIT_INSTR_OFFSETS
	.align		4
.L_34:
        /*0128*/ 	.byte	0x04, 0x1c
        /*012a*/ 	.short	(.L_36 - .L_35)


	//   ....[0]....
.L_35:
        /*012c*/ 	.word	0x00000960


	//   ....[1]....
        /*0130*/ 	.word	0x00000990


	//----- nvinfo : EIATTR_REQNTID
	.align		4
.L_36:
        /*0134*/ 	.byte	0x04, 0x10
        /*0136*/ 	.short	(.L_38 - .L_37)
.L_37:
        /*0138*/ 	.word	0x00000080
        /*013c*/ 	.word	0x00000001
        /*0140*/ 	.word	0x00000001


	//----- nvinfo : EIATTR_CBANK_PARAM_SIZE
	.align		4
.L_38:
        /*0144*/ 	.byte	0x03, 0x19
        /*0146*/ 	.short	0x0048


	//----- nvinfo : EIATTR_PARAM_CBANK
	.align		4
        /*0148*/ 	.byte	0x04, 0x0a
        /*014a*/ 	.short	(.L_40 - .L_39)
	.align		4
.L_39:
        /*014c*/ 	.word	index@(.nv.constant0.triton_per_fused_add_native_layer_norm_native_layer_norm_backward_32)
        /*0150*/ 	.short	0x0210
        /*0152*/ 	.short	0x0048


	//----- nvinfo : EIATTR_SW_WAR
	.align		4
.L_40:
        /*0154*/ 	.byte	0x04, 0x36
        /*0156*/ 	.short	(.L_42 - .L_41)
.L_41:
        /*0158*/ 	.word	0x00000008
.L_42:


//--------------------- .nv.callgraph             --------------------------
	.section	.nv.callgraph,"",@"SHT_CUDA_CALLGRAPH"
	.align	4
	.sectionentsize	8
	.align		4
        /*0000*/ 	.word	0x00000000
	.align		4
        /*0004*/ 	.word	0xffffffff
	.align		4
        /*0008*/ 	.word	0x00000000
	.align		4
        /*000c*/ 	.word	0xfffffffe
	.align		4
        /*0010*/ 	.word	0x00000000
	.align		4
        /*0014*/ 	.word	0xfffffffd
	.align		4
        /*0018*/ 	.word	0x00000000
	.align		4
        /*001c*/ 	.word	0xfffffffc


//--------------------- .nv.constant4             --------------------------
	.section	.nv.constant4,"a",@progbits
	.align	8
	.align		8
.nv.constant4:
        /*0000*/ 	.dword	_$_str


//--------------------- .text.triton_per_fused_add_native_layer_norm_native_layer_norm_backward_32 --------------------------
	.section	.text.triton_per_fused_add_native_layer_norm_native_layer_norm_backward_32,"ax",@progbits
	.sectionflags	@"SHF_BARRIERS=1"
	.align	128
        .global         triton_per_fused_add_native_layer_norm_native_layer_norm_backward_32
        .type           triton_per_fused_add_native_layer_norm_native_layer_norm_backward_32,@function
        .size           triton_per_fused_add_native_layer_norm_native_layer_norm_backward_32,(.L_x_1 - triton_per_fused_add_native_layer_norm_native_layer_norm_backward_32)
        .other          triton_per_fused_add_native_layer_norm_native_layer_norm_backward_32,@"STO_CUDA_ENTRY STV_DEFAULT"
triton_per_fused_add_native_layer_norm_native_layer_norm_backward_32:
.text.triton_per_fused_add_native_layer_norm_native_layer_norm_backward_32:
[----:B------:R-:W0:Y:S02]  /*0000*/  LDC R1, c[0x0][0x28] ;  /* 0x00000a00ff017b82 */ /* 0x000e240000000800 */
[----:B------:R-:W1:Y:S01]  /*0010*/  S2R R3, SR_TID.X ;  /* 0x0000000000037919 */ /* 0x000e620000002100 */
[----:B------:R-:W2:Y:S01]  /*0020*/  LDC.64 R20, c[0x0][0x220] ;  /* 0x00008800ff147b82 */ /* 0x000ea20000000a00 */
[----:B------:R-:W-:Y:S02]  /*0030*/  CS2R R4, SRZ ;  /* 0x0000000000047805 */ /* 0x000fe4000001ff00 */
[----:B------:R-:W-:Y:S01]  /*0040*/  CS2R R6, SRZ ;  /* 0x0000000000067805 */ /* 0x000fe2000001ff00 */
[----:B------:R-:W3:Y:S01]  /*0050*/  S2R R16, SR_CTAID.X ;  /* 0x0000000000107919 */ /* 0x000ee20000002500 */
[----:B------:R-:W-:Y:S02]  /*0060*/  CS2R R8, SRZ ;  /* 0x0000000000087805 */ /* 0x000fe4000001ff00 */
[----:B------:R-:W-:Y:S01]  /*0070*/  CS2R R10, SRZ ;  /* 0x00000000000a7805 */ /* 0x000fe2000001ff00 */
[----:B------:R-:W-:Y:S01]  /*0080*/  ULDC.64 UR6, c[0x0][0x208] ;  /* 0x0000820000067ab9 */ /* 0x000fe20000000a00 */
[----:B------:R-:W4:Y:S08]  /*0090*/  LDC.64 R12, c[0x0][0x218] ;  /* 0x00008600ff0c7b82 */ /* 0x000f300000000a00 */
[----:B------:R-:W5:Y:S01]  /*00a0*/  LDC.64 R18, c[0x0][0x210] ;  /* 0x00008400ff127b82 */ /* 0x000f620000000a00 */
[----:B-1----:R-:W-:-:S04]  /*00b0*/  SHF.L.U32 R17, R3, 0x2, RZ ;  /* 0x0000000203117819 */ /* 0x002fc800000006ff */
[----:B------:R-:W-:-:S04]  /*00c0*/  LOP3.LUT R17, R17, 0x1fc, RZ, 0xc0, !PT ;  /* 0x000001fc11117812 */ /* 0x000fc800078ec0ff */
[C---:B------:R-:W-:Y:S01]  /*00d0*/  ISETP.GE.U32.AND P1, PT, R17.reuse, 0x180, PT ;  /* 0x000001801100780c */ /* 0x040fe20003f26070 */
[----:B---3--:R-:W-:Y:S02]  /*00e0*/  IMAD R15, R16, 0x180, R17 ;  /* 0x00000180100f7824 */ /* 0x008fe400078e0211 */
[----:B--2---:R-:W-:-:S04]  /*00f0*/  IMAD.WIDE.U32 R20, R17, 0x4, R20 ;  /* 0x0000000411147825 */ /* 0x004fc800078e0014 */
[----:B----4-:R-:W-:Y:S01]  /*0100*/  IMAD.WIDE R22, R15, 0x4, R12 ;  /* 0x000000040f167825 */ /* 0x010fe200078e020c */
[----:B------:R-:W-:-:S03]  /*0110*/  CS2R R12, SRZ ;  /* 0x00000000000c7805 */ /* 0x000fc6000001ff00 */
[----:B-----5:R-:W-:Y:S01]  /*0120*/  IMAD.WIDE R18, R15, 0x4, R18 ;  /* 0x000000040f127825 */ /* 0x020fe200078e0212 */
[----:B------:R-:W-:Y:S01]  /*0130*/  CS2R R14, SRZ ;  /* 0x00000000000e7805 */ /* 0x000fe2000001ff00 */
[----:B------:R-:W2:Y:S04]  /*0140*/  @!P1 LDG.E.EL.128 R8, desc[UR6][R20.64] ;  /* 0x0000000614089981 */ /* 0x000ea8000c2e1d00 */
[----:B------:R-:W3:Y:S04]  /*0150*/  @!P1 LDG.E.128 R4, desc[UR6][R22.64] ;  /* 0x0000000616049981 */ /* 0x000ee8000c1e1d00 */
[----:B------:R-:W4:Y:S01]  /*0160*/  @!P1 LDG.E.128 R12, desc[UR6][R18.64] ;  /* 0x00000006120c9981 */ /* 0x000f22000c1e1d00 */
[----:B------:R-:W1:Y:S01]  /*0170*/  S2UR UR5, SR_CgaCtaId ;  /* 0x00000000000579c3 */ /* 0x000e620000008800 */
[----:B------:R-:W-:Y:S01]  /*0180*/  LOP3.LUT P2, RZ, R3, 0x1f, RZ, 0xc0, !PT ;  /* 0x0000001f03ff7812 */ /* 0x000fe2000784c0ff */
[----:B------:R-:W-:Y:S01]  /*0190*/  UMOV UR4, 0x400 ;  /* 0x0000040000047882 */ /* 0x000fe20000000000 */
[----:B------:R-:W-:-:S02]  /*01a0*/  SHF.R.U32.HI R26, RZ, 0x3, R3 ;  /* 0x00000003ff1a7819 */ /* 0x000fc40000011603 */
[----:B------:R-:W-:Y:S02]  /*01b0*/  ISETP.GE.AND P3, PT, R3, 0x4, PT ;  /* 0x000000040300780c */ /* 0x000fe40003f66270 */
[----:B------:R-:W-:Y:S01]  /*01c0*/  LOP3.LUT R26, R26, 0xc, RZ, 0xc0, !PT ;  /* 0x0000000c1a1a7812 */ /* 0x000fe200078ec0ff */
[----:B-1----:R-:W-:Y:S01]  /*01d0*/  UPRMT UR4, UR5, 0x654, UR4 ;  /* 0x0000065405047896 */ /* 0x002fe20008000004 */
[----:B--2---:R-:W-:Y:S02]  /*01e0*/  SEL R24, R9, RZ, !P1 ;  /* 0x000000ff09187207 */ /* 0x004fe40004800000 */
[----:B------:R-:W-:Y:S02]  /*01f0*/  SEL R21, R8, RZ, !P1 ;  /* 0x000000ff08157207 */ /* 0x000fe40004800000 */
[----:B---3--:R-:W-:Y:S02]  /*0200*/  SEL R4, R4, RZ, !P1 ;  /* 0x000000ff04047207 */ /* 0x008fe40004800000 */
[----:B------:R-:W-:-:S02]  /*0210*/  SEL R5, R5, RZ, !P1 ;  /* 0x000000ff05057207 */ /* 0x000fc40004800000 */
[----:B------:R-:W-:Y:S01]  /*0220*/  SEL R6, R6, RZ, !P1 ;  /* 0x000000ff06067207 */ /* 0x000fe20004800000 */
[----:B------:R-:W-:Y:S01]  /*0230*/  FADD R4, R4, R21 ;  /* 0x0000001504047221 */ /* 0x000fe20000000000 */
[----:B------:R-:W-:Y:S01]  /*0240*/  SEL R23, R10, RZ, !P1 ;  /* 0x000000ff0a177207 */ /* 0x000fe20004800000 */
[----:B------:R-:W-:Y:S01]  /*0250*/  FADD R5, R5, R24 ;  /* 0x0000001805057221 */ /* 0x000fe20000000000 */
[----:B----4-:R-:W-:Y:S01]  /*0260*/  SEL R8, R13, RZ, !P1 ;  /* 0x000000ff0d087207 */ /* 0x010fe20004800000 */
[----:B------:R-:W1:Y:S01]  /*0270*/  LDC.64 R20, c[0x0][0x228] ;  /* 0x00008a00ff147b82 */ /* 0x000e620000000a00 */
[----:B------:R-:W-:Y:S01]  /*0280*/  SEL R9, R12, RZ, !P1 ;  /* 0x000000ff0c097207 */ /* 0x000fe20004800000 */
[----:B------:R-:W-:Y:S01]  /*0290*/  FADD R6, R6, R23 ;  /* 0x0000001706067221 */ /* 0x000fe20000000000 */
[----:B------:R-:W-:Y:S01]  /*02a0*/  SEL R7, R7, RZ, !P1 ;  /* 0x000000ff07077207 */ /* 0x000fe20004800000 */
[----:B------:R-:W-:Y:S01]  /*02b0*/  FADD R5, R8, R5 ;  /* 0x0000000508057221 */ /* 0x000fe20000000000 */
[----:B------:R-:W-:Y:S01]  /*02c0*/  SEL R10, R11, RZ, !P1 ;  /* 0x000000ff0b0a7207 */ /* 0x000fe20004800000 */
[----:B------:R-:W-:Y:S01]  /*02d0*/  FADD R4, R9, R4 ;  /* 0x0000000409047221 */ /* 0x000fe20000000000 */
[----:B------:R-:W-:Y:S01]  /*02e0*/  SEL R11, R14, RZ, !P1 ;  /* 0x000000ff0e0b7207 */ /* 0x000fe20004800000 */
[----:B------:R-:W2:Y:S01]  /*02f0*/  LDC.64 R22, c[0x0][0x230] ;  /* 0x00008c00ff167b82 */ /* 0x000ea20000000a00 */
[----:B------:R-:W-:Y:S01]  /*0300*/  SEL R8, R15, RZ, !P1 ;  /* 0x000000ff0f087207 */ /* 0x000fe20004800000 */
[----:B------:R-:W-:Y:S01]  /*0310*/  FADD R7, R7, R10 ;  /* 0x0000000a07077221 */ /* 0x000fe20000000000 */
[----:B------:R-:W-:Y:S01]  /*0320*/  FADD R9, R5, R4 ;  /* 0x0000000405097221 */ /* 0x000fe20000000000 */
[----:B------:R-:W-:Y:S01]  /*0330*/  FADD R6, R11, R6 ;  /* 0x000000060b067221 */ /* 0x000fe20000000000 */
[----:B------:R-:W-:Y:S01]  /*0340*/  CS2R R14, SRZ ;  /* 0x00000000000e7805 */ /* 0x000fe2000001ff00 */
[----:B------:R-:W-:-:S02]  /*0350*/  FADD R7, R8, R7 ;  /* 0x0000000708077221 */ /* 0x000fc40000000000 */
[----:B------:R-:W-:-:S04]  /*0360*/  FADD R8, R6, R9 ;  /* 0x0000000906087221 */ /* 0x000fc80000000000 */
[----:B------:R-:W-:Y:S01]  /*0370*/  FADD R8, R7, R8 ;  /* 0x0000000807087221 */ /* 0x000fe20000000000 */
[----:B-1----:R-:W-:-:S04]  /*0380*/  IMAD.WIDE.U32 R20, R17, 0x4, R20 ;  /* 0x0000000411147825 */ /* 0x002fc800078e0014 */
[----:B------:R-:W-:-:S05]  /*0390*/  FSEL R8, R8, RZ, !P1 ;  /* 0x000000ff08087208 */ /* 0x000fca0004800000 */
[----:B------:R-:W1:Y:S01]  /*03a0*/  SHFL.BFLY PT, R9, R8, 0x10, 0x1f ;  /* 0x0e001f0008097f89 */ /* 0x000e6200000e0000 */
[----:B--2---:R-:W-:Y:S01]  /*03b0*/  IMAD.WIDE.U32 R22, R17, 0x4, R22 ;  /* 0x0000000411167825 */ /* 0x004fe200078e0016 */
[----:B------:R-:W-:-:S03]  /*03c0*/  SHF.L.U32 R17, R3, 0x2, RZ ;  /* 0x0000000203117819 */ /* 0x000fc600000006ff */
[----:B-1----:R-:W-:-:S05]  /*03d0*/  FADD R9, R8, R9 ;  /* 0x0000000908097221 */ /* 0x002fca0000000000 */
[----:B------:R-:W1:Y:S02]  /*03e0*/  SHFL.BFLY PT, R10, R9, 0x8, 0x1f ;  /* 0x0d001f00090a7f89 */ /* 0x000e6400000e0000 */
[----:B-1----:R-:W-:Y:S01]  /*03f0*/  FADD R10, R9, R10 ;  /* 0x0000000a090a7221 */ /* 0x002fe20000000000 */
[----:B------:R-:W-:-:S04]  /*0400*/  CS2R R8, SRZ ;  /* 0x0000000000087805 */ /* 0x000fc8000001ff00 */
[----:B------:R-:W1:Y:S02]  /*0410*/  SHFL.BFLY PT, R11, R10, 0x4, 0x1f ;  /* 0x0c801f000a0b7f89 */ /* 0x000e6400000e0000 */
[----:B-1----:R-:W-:-:S05]  /*0420*/  FADD R11, R10, R11 ;  /* 0x0000000b0a0b7221 */ /* 0x002fca0000000000 */
[----:B------:R-:W1:Y:S02]  /*0430*/  SHFL.BFLY PT, R12, R11, 0x2, 0x1f ;  /* 0x0c401f000b0c7f89 */ /* 0x000e6400000e0000 */
[----:B-1----:R-:W-:Y:S01]  /*0440*/  FADD R12, R11, R12 ;  /* 0x0000000c0b0c7221 */ /* 0x002fe20000000000 */
[----:B------:R-:W-:-:S04]  /*0450*/  CS2R R10, SRZ ;  /* 0x00000000000a7805 */ /* 0x000fc8000001ff00 */
[----:B------:R-:W1:Y:S04]  /*0460*/  SHFL.BFLY PT, R13, R12, 0x1, 0x1f ;  /* 0x0c201f000c0d7f89 */ /* 0x000e6800000e0000 */
[----:B------:R2:W3:Y:S01]  /*0470*/  @!P1 LDG.E.EL.128 R8, desc[UR6][R20.64] ;  /* 0x0000000614089981 */ /* 0x0004e2000c2e1d00 */
[----:B-1----:R-:W-:Y:S01]  /*0480*/  FADD R24, R12, R13 ;  /* 0x0000000d0c187221 */ /* 0x002fe20000000000 */
[----:B------:R-:W-:-:S04]  /*0490*/  CS2R R12, SRZ ;  /* 0x00000000000c7805 */ /* 0x000fc8000001ff00 */
[----:B------:R-:W-:Y:S04]  /*04a0*/  @!P2 STS [R26+UR4], R24 ;  /* 0x000000181a00a988 */ /* 0x000fe80008000804 */
[----:B------:R1:W4:Y:S01]  /*04b0*/  @!P1 LDG.E.EL.128 R12, desc[UR6][R22.64] ;  /* 0x00000006160c9981 */ /* 0x000322000c2e1d00 */
[----:B------:R-:W-:Y:S06]  /*04c0*/  BAR.SYNC.DEFER_BLOCKING 0x0 ;  /* 0x0000000000007b1d */ /* 0x000fec0000010000 */
[----:B------:R-:W5:Y:S04]  /*04d0*/  @!P3 LDS R2, [R17+UR4] ;  /* 0x000000041102b984 */ /* 0x000f680008000800 */
[----:B-----5:R-:W5:Y:S01]  /*04e0*/  SHFL.BFLY PT, R25, R2, 0x2, 0x1f ;  /* 0x0c401f0002197f89 */ /* 0x020f6200000e0000 */
[----:B------:R-:W-:Y:S01]  /*04f0*/  LOP3.LUT P0, RZ, R3, 0x3, RZ, 0xc0, !PT ;  /* 0x0000000303ff7812 */ /* 0x000fe2000780c0ff */
[----:B-----5:R-:W-:-:S05]  /*0500*/  FADD R25, R2, R25 ;  /* 0x0000001902197221 */ /* 0x020fca0000000000 */
[----:B------:R-:W5:Y:S01]  /*0510*/  SHFL.BFLY PT, R28, R25, 0x1, 0x1f ;  /* 0x0c201f00191c7f89 */ /* 0x000f6200000e0000 */
[----:B------:R-:W-:Y:S01]  /*0520*/  ISETP.LT.AND P0, PT, R3, 0x4, !P0 ;  /* 0x000000040300780c */ /* 0x000fe20004701270 */
[----:B-----5:R-:W-:-:S12]  /*0530*/  FADD R28, R25, R28 ;  /* 0x0000001c191c7221 */ /* 0x020fd80000000000 */
[----:B------:R-:W-:Y:S01]  /*0540*/  @P0 STS [R17+UR4], R28 ;  /* 0x0000001c11000988 */ /* 0x000fe20008000804 */
[----:B------:R-:W-:Y:S06]  /*0550*/  BAR.SYNC.DEFER_BLOCKING 0x0 ;  /* 0x0000000000007b1d */ /* 0x000fec0000010000 */
[----:B--2---:R-:W2:Y:S02]  /*0560*/  LDS R20, [UR4] ;  /* 0x00000004ff147984 */ /* 0x004ea40008000800 */
[----:B--2---:R-:W-:-:S04]  /*0570*/  FADD R20, RZ, R20 ;  /* 0x00000014ff147221 */ /* 0x004fc80000000000 */
[C---:B------:R-:W-:Y:S01]  /*0580*/  FFMA R29, R20.reuse, -0.002604166744276881218, R5 ;  /* 0xbb2aaaab141d7823 */ /* 0x040fe20000000005 */
[----:B------:R-:W-:-:S03]  /*0590*/  FFMA R21, R20, -0.002604166744276881218, R4 ;  /* 0xbb2aaaab14157823 */ /* 0x000fc60000000004 */
[----:B------:R-:W-:Y:S01]  /*05a0*/  FMUL R2, R29, R29 ;  /* 0x0000001d1d027220 */ /* 0x000fe20000400000 */
[----:B------:R-:W-:-:S03]  /*05b0*/  FFMA R27, R20, -0.002604166744276881218, R6 ;  /* 0xbb2aaaab141b7823 */ /* 0x000fc60000000006 */
[----:B------:R-:W-:Y:S01]  /*05c0*/  FFMA R2, R21, R21, R2 ;  /* 0x0000001515027223 */ /* 0x000fe20000000002 */
[----:B------:R-:W-:-:S03]  /*05d0*/  FFMA R25, R20, -0.002604166744276881218, R7 ;  /* 0xbb2aaaab14197823 */ /* 0x000fc60000000007 */
[----:B------:R-:W-:-:S04]  /*05e0*/  FFMA R2, R27, R27, R2 ;  /* 0x0000001b1b027223 */ /* 0x000fc80000000002 */
[----:B------:R-:W-:-:S05]  /*05f0*/  FFMA R2, R25, R25, R2 ;  /* 0x0000001919027223 */ /* 0x000fca0000000002 */
[----:B------:R-:W-:-:S05]  /*0600*/  FSEL R2, R2, RZ, !P1 ;  /* 0x000000ff02027208 */ /* 0x000fca0004800000 */
[----:B-1----:R-:W1:Y:S02]  /*0610*/  SHFL.BFLY PT, R23, R2, 0x10, 0x1f ;  /* 0x0e001f0002177f89 */ /* 0x002e6400000e0000 */
[----:B-1----:R-:W-:-:S05]  /*0620*/  FADD R23, R2, R23 ;  /* 0x0000001702177221 */ /* 0x002fca0000000000 */
[----:B------:R-:W1:Y:S02]  /*0630*/  SHFL.BFLY PT, R20, R23, 0x8, 0x1f ;  /* 0x0d001f0017147f89 */ /* 0x000e6400000e0000 */
[----:B-1----:R-:W-:-:S05]  /*0640*/  FADD R20, R23, R20 ;  /* 0x0000001417147221 */ /* 0x002fca0000000000 */
[----:B------:R-:W1:Y:S02]  /*0650*/  SHFL.BFLY PT, R22, R20, 0x4, 0x1f ;  /* 0x0c801f0014167f89 */ /* 0x000e6400000e0000 */
[----:B-1----:R-:W-:-:S05]  /*0660*/  FADD R22, R20, R22 ;  /* 0x0000001614167221 */ /* 0x002fca0000000000 */
[----:B------:R-:W1:Y:S02]  /*0670*/  SHFL.BFLY PT, R24, R22, 0x2, 0x1f ;  /* 0x0c401f0016187f89 */ /* 0x000e6400000e0000 */
[----:B-1----:R-:W-:-:S05]  /*0680*/  FADD R24, R22, R24 ;  /* 0x0000001816187221 */ /* 0x002fca0000000000 */
[----:B------:R-:W1:Y:S02]  /*0690*/  SHFL.BFLY PT, R28, R24, 0x1, 0x1f ;  /* 0x0c201f00181c7f89 */ /* 0x000e6400000e0000 */
[----:B-1----:R-:W-:Y:S01]  /*06a0*/  FADD R28, R24, R28 ;  /* 0x0000001c181c7221 */ /* 0x002fe20000000000 */
[----:B------:R-:W-:Y:S06]  /*06b0*/  BAR.SYNC.DEFER_BLOCKING 0x0 ;  /* 0x0000000000007b1d */ /* 0x000fec0000010000 */
[----:B------:R-:W-:Y:S02]  /*06c0*/  @!P2 STS [R26+UR4], R28 ;  /* 0x0000001c1a00a988 */ /* 0x000fe40008000804 */
[----:B------:R-:W-:Y:S06]  /*06d0*/  BAR.SYNC.DEFER_BLOCKING 0x0 ;  /* 0x0000000000007b1d */ /* 0x000fec0000010000 */
[----:B------:R-:W1:Y:S04]  /*06e0*/  @!P3 LDS R0, [R17+UR4] ;  /* 0x000000041100b984 */ /* 0x000e680008000800 */
[----:B-1----:R-:W1:Y:S02]  /*06f0*/  SHFL.BFLY PT, R23, R0, 0x2, 0x1f ;  /* 0x0c401f0000177f89 */ /* 0x002e6400000e0000 */
[----:B-1----:R-:W-:-:S05]  /*0700*/  FADD R23, R0, R23 ;  /* 0x0000001700177221 */ /* 0x002fca0000000000 */
[----:B------:R-:W1:Y:S02]  /*0710*/  SHFL.BFLY PT, R2, R23, 0x1, 0x1f ;  /* 0x0c201f0017027f89 */ /* 0x000e6400000e0000 */
[----:B-1----:R-:W-:-:S05]  /*0720*/  FADD R20, R23, R2 ;  /* 0x0000000217147221 */ /* 0x002fca0000000000 */
[----:B------:R-:W-:Y:S01]  /*0730*/  @P0 STS [R17+UR4], R20 ;  /* 0x0000001411000988 */ /* 0x000fe20008000804 */
[----:B------:R-:W-:Y:S06]  /*0740*/  BAR.SYNC.DEFER_BLOCKING 0x0 ;  /* 0x0000000000007b1d */ /* 0x000fec0000010000 */
[----:B------:R-:W1:Y:S01]  /*0750*/  LDS R2, [UR4] ;  /* 0x00000004ff027984 */ /* 0x000e620008000800 */
[----:B------:R-:W-:Y:S01]  /*0760*/  HFMA2.MMA R22, -RZ, RZ, 0.8955078125, -0.052093505859375 ;  /* 0x3b2aaaabff167435 */ /* 0x000fe200000001ff */
[----:B------:R-:W-:Y:S02]  /*0770*/  LOP3.LUT P0, RZ, R3, 0x7f, RZ, 0xc0, !PT ;  /* 0x0000007f03ff7812 */ /* 0x000fe4000780c0ff */
[----:B---3--:R-:W-:-:S02]  /*0780*/  SEL R3, R8, RZ, !P1 ;  /* 0x000000ff08037207 */ /* 0x008fc40004800000 */
[----:B----4-:R-:W-:Y:S02]  /*0790*/  SEL R8, R12, RZ, !P1 ;  /* 0x000000ff0c087207 */ /* 0x010fe40004800000 */
[----:B------:R-:W-:Y:S01]  /*07a0*/  SEL R0, R9, RZ, !P1 ;  /* 0x000000ff09007207 */ /* 0x000fe20004800000 */
[----:B-1----:R-:W-:-:S04]  /*07b0*/  FADD R2, RZ, R2 ;  /* 0x00000002ff027221 */ /* 0x002fc80000000000 */
[----:B------:R-:W-:Y:S02]  /*07c0*/  FFMA R2, R2, R22, 9.9999999747524270788e-07 ;  /* 0x358637bd02027423 */ /* 0x000fe40000000016 */
[----:B------:R-:W1:Y:S04]  /*07d0*/  LDC.64 R22, c[0x0][0x240] ;  /* 0x00009000ff167b82 */ /* 0x000e680000000a00 */
[----:B------:R-:W2:Y:S01]  /*07e0*/  MUFU.RSQ R2, R2 ;  /* 0x0000000200027308 */ /* 0x000ea20000001400 */
[----:B------:R-:W-:Y:S01]  /*07f0*/  SEL R9, R13, RZ, !P1 ;  /* 0x000000ff0d097207 */ /* 0x000fe20004800000 */
[-C--:B--2---:R-:W-:Y:S02]  /*0800*/  FMUL R12, R21, R2.reuse ;  /* 0x00000002150c7220 */ /* 0x084fe40000400000 */
[----:B------:R-:W2:Y:S01]  /*0810*/  LDC.64 R20, c[0x0][0x238] ;  /* 0x00008e00ff147b82 */ /* 0x000ea20000000a00 */
[----:B------:R-:W-:Y:S01]  /*0820*/  FMUL R13, R29, R2 ;  /* 0x000000021d0d7220 */ /* 0x000fe20000400000 */
[----:B------:R-:W-:-:S06]  /*0830*/  LOP3.LUT R17, R17, 0x1fc, RZ, 0xc0, !PT ;  /* 0x000001fc11117812 */ /* 0x000fcc00078ec0ff */
[----:B------:R-:W3:Y:S01]  /*0840*/  LDC.64 R28, c[0x0][0x248] ;  /* 0x00009200ff1c7b82 */ /* 0x000ee20000000a00 */
[----:B------:R-:W-:Y:S01]  /*0850*/  FFMA R9, R0, R13, R9 ;  /* 0x0000000d00097223 */ /* 0x000fe20000000009 */
[----:B------:R-:W-:Y:S01]  /*0860*/  FFMA R8, R3, R12, R8 ;  /* 0x0000000c03087223 */ /* 0x000fe20000000008 */
[----:B------:R-:W-:Y:S01]  /*0870*/  SEL R0, R11, RZ, !P1 ;  /* 0x000000ff0b007207 */ /* 0x000fe20004800000 */
[----:B------:R-:W-:Y:S01]  /*0880*/  IMAD R11, R16, 0x180, R17 ;  /* 0x00000180100b7824 */ /* 0x000fe200078e0211 */
[----:B------:R-:W-:Y:S02]  /*0890*/  SEL R3, R10, RZ, !P1 ;  /* 0x000000ff0a037207 */ /* 0x000fe40004800000 */
[----:B------:R-:W-:Y:S01]  /*08a0*/  SEL R10, R14, RZ, !P1 ;  /* 0x000000ff0e0a7207 */ /* 0x000fe20004800000 */
[-C--:B------:R-:W-:Y:S01]  /*08b0*/  FMUL R14, R27, R2.reuse ;  /* 0x000000021b0e7220 */ /* 0x080fe20000400000 */
[----:B------:R-:W-:Y:S01]  /*08c0*/  SEL R17, R15, RZ, !P1 ;  /* 0x000000ff0f117207 */ /* 0x000fe20004800000 */
[----:B------:R-:W-:Y:S01]  /*08d0*/  FMUL R15, R25, R2 ;  /* 0x00000002190f7220 */ /* 0x000fe20000400000 */
[----:B-1----:R-:W-:-:S04]  /*08e0*/  IMAD.WIDE R22, R11, 0x4, R22 ;  /* 0x000000040b167825 */ /* 0x002fc800078e0216 */
[----:B------:R-:W-:Y:S01]  /*08f0*/  FFMA R10, R3, R14, R10 ;  /* 0x0000000e030a7223 */ /* 0x000fe2000000000a */
[----:B--2---:R-:W-:-:S04]  /*0900*/  IMAD.WIDE R20, R11, 0x4, R20 ;  /* 0x000000040b147825 */ /* 0x004fc800078e0214 */
[----:B------:R-:W-:Y:S01]  /*0910*/  FFMA R11, R0, R15, R17 ;  /* 0x0000000f000b7223 */ /* 0x000fe20000000011 */
[----:B------:R1:W-:Y:S04]  /*0920*/  @!P1 STG.E.128 desc[UR6][R18.64], R4 ;  /* 0x0000000412009986 */ /* 0x0003e8000c101d06 */
[----:B------:R1:W-:Y:S04]  /*0930*/  @!P1 STG.E.128 desc[UR6][R20.64], R12 ;  /* 0x0000000c14009986 */ /* 0x0003e8000c101d06 */
[----:B------:R1:W-:Y:S01]  /*0940*/  @!P1 STG.E.128 desc[UR6][R22.64], R8 ;  /* 0x0000000816009986 */ /* 0x0003e2000c101d06 */
[----:B---3--:R-:W-:Y:S01]  /*0950*/  IMAD.WIDE R28, R16, 0x4, R28 ;  /* 0x00000004101c7825 */ /* 0x008fe200078e021c */
[----:B------:R-:W-:Y:S06]  /*0960*/  @P0 EXIT ;  /* 0x000000000000094d */ /* 0x000fec0003800000 */
[----:B------:R-:W-:-:S05]  /*0970*/  FMUL R3, R2, 0.002604166744276881218 ;  /* 0x3b2aaaab02037820 */ /* 0x000fca0000400000 */
[----:B------:R-:W-:Y:S01]  /*0980*/  STG.E desc[UR6][R28.64], R3 ;  /* 0x000000031c007986 */ /* 0x000fe2000c101906 */
[----:B------:R-:W-:Y:S05]  /*0990*/  EXIT ;  /* 0x000000000000794d */ /* 0x000fea0003800000 */
.L_x_0:
[----:B------:R-:W-:-:S00]  /*09a0*/  BRA `(.L_x_0) ;  /* 0xfffffffc00fc7947 */ /* 0x000fc0000383ffff */
[----:B------:R-:W-:-:S00]  /*09b0*/  NOP ;  /* 0x0000000000007918 */ /* 0x000fc00000000000 */
        /* <DEDUP_REMOVED lines=12> */
.L_x_1:


//--------------------- .nv.global.init           --------------------------
	.section	.nv.global.init,"aw",@progbits
.nv.global.init:
	.type		_$_str,@object
	.size		_$_str,(.L_0 - _$_str)
_$_str:
        /*0000*/ 	.byte	0x5f, 0x5f, 0x43, 0x55, 0x44, 0x41, 0x5f, 0x46, 0x54, 0x5a, 0x00
.L_0:


//--------------------- .nv.shared.triton_per_fused_add_native_layer_norm_native_layer_norm_backward_32 --------------------------
	.section	.nv.shared.triton_per_fused_add_native_layer_norm_native_layer_norm_backward_32,"aw",@nobits
	.sectionflags	@""
	.align	16
	.zero		1024


//--------------------- .nv.constant0.triton_per_fused_add_native_layer_norm_native_layer_norm_backward_32 --------------------------
	.section	.nv.constant0.triton_per_fused_add_native_layer_norm_native_layer_norm_backward_32,"a",@progbits
	.sectionflags	@""
	.align	4
.nv.constant0.triton_per_fused_add_native_layer_norm_native_layer_norm_backward_32:
	.zero		600
